//
// Generated by NVIDIA NVVM Compiler
//
// Compiler Build ID: CL-36424714
// Cuda compilation tools, release 13.0, V13.0.88
// Based on NVVM 20.0.0
//

.version 9.0
.target sm_100
.address_size 64

	// .globl	_Z17no_shuffle_kernelPiPy
// _ZZ17no_shuffle_kernelPiPyE3mem has been demoted

.visible .entry _Z17no_shuffle_kernelPiPy(
	.param .u64 .ptr .align 1 _Z17no_shuffle_kernelPiPy_param_0,
	.param .u64 .ptr .align 1 _Z17no_shuffle_kernelPiPy_param_1
)
{
	.reg .pred 	%p<6>;
	.reg .b32 	%r<21>;
	.reg .b64 	%rd<15>;
	// demoted variable
	.shared .align 4 .b8 _ZZ17no_shuffle_kernelPiPyE3mem[128];
	ld.param.u64 	%rd7, [_Z17no_shuffle_kernelPiPy_param_0];
	ld.param.u64 	%rd3, [_Z17no_shuffle_kernelPiPy_param_1];
	cvta.to.global.u64 	%rd8, %rd7;
	// begin inline asm
	mov.u64 %rd4, %clock64;
	// end inline asm
	// begin inline asm
	mov.u64 %rd5, %clock64;
	// end inline asm
	mov.u32 	%r1, %tid.x;
	mul.wide.u32 	%rd9, %r1, 4;
	add.s64 	%rd1, %rd8, %rd9;
	ld.global.u32 	%r2, [%rd1];
	membar.gl;
	bar.warp.sync 	-1;
	// begin inline asm
	mov.u64 %rd6, %clock64;
	// end inline asm
	shl.b32 	%r4, %r1, 2;
	mov.u32 	%r5, _ZZ17no_shuffle_kernelPiPyE3mem;
	add.s32 	%r3, %r5, %r4;
	st.shared.u32 	[%r3], %r2;
	setp.eq.s32 	%p1, %r1, 0;
	@%p1 bra 	$L__BB0_2;
	ld.shared.u32 	%r6, [%r3+-4];
	add.s32 	%r7, %r2, %r6;
	st.shared.u32 	[%r3], %r7;
$L__BB0_2:
	bar.sync 	0;
	setp.lt.u32 	%p2, %r1, 2;
	@%p2 bra 	$L__BB0_4;
	ld.shared.u32 	%r8, [%r3+-8];
	ld.shared.u32 	%r9, [%r3];
	add.s32 	%r10, %r9, %r8;
	st.shared.u32 	[%r3], %r10;
$L__BB0_4:
	bar.sync 	0;
	setp.lt.u32 	%p3, %r1, 4;
	@%p3 bra 	$L__BB0_6;
	ld.shared.u32 	%r11, [%r3+-16];
	ld.shared.u32 	%r12, [%r3];
	add.s32 	%r13, %r12, %r11;
	st.shared.u32 	[%r3], %r13;
$L__BB0_6:
	bar.sync 	0;
	setp.lt.u32 	%p4, %r1, 8;
	@%p4 bra 	$L__BB0_8;
	ld.shared.u32 	%r14, [%r3+-32];
	ld.shared.u32 	%r15, [%r3];
	add.s32 	%r16, %r15, %r14;
	st.shared.u32 	[%r3], %r16;
$L__BB0_8:
	bar.sync 	0;
	setp.lt.u32 	%p5, %r1, 16;
	@%p5 bra 	$L__BB0_10;
	ld.shared.u32 	%r17, [%r3+-64];
	ld.shared.u32 	%r18, [%r3];
	add.s32 	%r19, %r18, %r17;
	st.shared.u32 	[%r3], %r19;
$L__BB0_10:
	cvta.to.global.u64 	%rd11, %rd3;
	bar.sync 	0;
	// begin inline asm
	mov.u64 %rd10, %clock64;
	// end inline asm
	membar.gl;
	ld.shared.u32 	%r20, [%r3];
	st.global.u32 	[%rd1], %r20;
	sub.s64 	%rd12, %rd10, %rd6;
	mul.wide.u32 	%rd13, %r1, 8;
	add.s64 	%rd14, %rd11, %rd13;
	st.global.u64 	[%rd14], %rd12;
	ret;

}
	// .globl	_Z14shuffle_kernelPiPy
.visible .entry _Z14shuffle_kernelPiPy(
	.param .u64 .ptr .align 1 _Z14shuffle_kernelPiPy_param_0,
	.param .u64 .ptr .align 1 _Z14shuffle_kernelPiPy_param_1
)
{
	.reg .pred 	%p<11>;
	.reg .b32 	%r<18>;
	.reg .b64 	%rd<14>;

	ld.param.u64 	%rd5, [_Z14shuffle_kernelPiPy_param_0];
	ld.param.u64 	%rd6, [_Z14shuffle_kernelPiPy_param_1];
	cvta.to.global.u64 	%rd7, %rd5;
	// begin inline asm
	mov.u64 %rd1, %clock64;
	// end inline asm
	// begin inline asm
	mov.u64 %rd2, %clock64;
	// end inline asm
	mov.u32 	%r1, %tid.x;
	mul.wide.u32 	%rd8, %r1, 4;
	add.s64 	%rd9, %rd7, %rd8;
	ld.global.u32 	%r2, [%rd9];
	membar.gl;
	bar.warp.sync 	-1;
	// begin inline asm
	mov.u64 %rd3, %clock64;
	// end inline asm
	shfl.sync.up.b32	%r3|%p1, %r2, 1, 0, -1;
	setp.eq.s32 	%p2, %r1, 0;
	selp.b32 	%r4, 0, %r3, %p2;
	add.s32 	%r5, %r4, %r2;
	shfl.sync.up.b32	%r6|%p3, %r5, 2, 0, -1;
	setp.lt.u32 	%p4, %r1, 2;
	selp.b32 	%r7, 0, %r6, %p4;
	add.s32 	%r8, %r7, %r5;
	shfl.sync.up.b32	%r9|%p5, %r8, 4, 0, -1;
	setp.lt.u32 	%p6, %r1, 4;
	selp.b32 	%r10, 0, %r9, %p6;
	add.s32 	%r11, %r10, %r8;
	shfl.sync.up.b32	%r12|%p7, %r11, 8, 0, -1;
	setp.lt.u32 	%p8, %r1, 8;
	selp.b32 	%r13, 0, %r12, %p8;
	add.s32 	%r14, %r13, %r11;
	shfl.sync.up.b32	%r15|%p9, %r14, 16, 0, -1;
	setp.lt.u32 	%p10, %r1, 16;
	selp.b32 	%r16, 0, %r15, %p10;
	add.s32 	%r17, %r16, %r14;
	cvta.to.global.u64 	%rd10, %rd6;
	// begin inline asm
	mov.u64 %rd4, %clock64;
	// end inline asm
	membar.gl;
	st.global.u32 	[%rd9], %r17;
	sub.s64 	%rd11, %rd4, %rd3;
	mul.wide.u32 	%rd12, %r1, 8;
	add.s64 	%rd13, %rd10, %rd12;
	st.global.u64 	[%rd13], %rd11;
	ret;

}


// ===== COMPILED SASS (sm_100) =====

	.target	sm_100

	.elftype	@"ET_EXEC"


//--------------------- .note.nv.tkinfo           --------------------------
	.section	.note.nv.tkinfo,"",@"SHT_NOTE"
	.sectionflags	@"SHF_NOTE_NV_TKINFO"
	.tkinfo
        /*0018*/ 	.word	0x00000002
        /*0030*/ 	.string	""
        /*0030*/ 	.string	"ptxas"
        /*0030*/ 	.string	"Cuda compilation tools, release 13.0, V13.0.88"
        /*0030*/ 	.string	"Build cuda_13.0.r13.0/compiler.36424714_0"
        /*0030*/ 	.string	"-arch sm_100 -m 64 "



//--------------------- .note.nv.cuinfo           --------------------------
	.section	.note.nv.cuinfo,"",@"SHT_NOTE"
	.sectionflags	@"SHF_NOTE_NV_CUINFO"
        /*0018*/ 	.short	0x0002
        /*001a*/ 	.short	0x0064
        /*001c*/ 	.short	0x0082
	.zero		2


//--------------------- .nv.info                  --------------------------
	.section	.nv.info,"",@"SHT_CUDA_INFO"
	.align	4


	//----- nvinfo : EIATTR_REGCOUNT
	.align		4
        /*0000*/ 	.byte	0x04, 0x2f
        /*0002*/ 	.short	(.L_1 - .L_0)
	.align		4
.L_0:
        /*0004*/ 	.word	index@(_Z17no_shuffle_kernelPiPy)
        /*0008*/ 	.word	0x0000000f


	//----- nvinfo : EIATTR_FRAME_SIZE
	.align		4
.L_1:
        /*000c*/ 	.byte	0x04, 0x11
        /*000e*/ 	.short	(.L_3 - .L_2)
	.align		4
.L_2:
        /*0010*/ 	.word	index@(_Z17no_shuffle_kernelPiPy)
        /*0014*/ 	.word	0x00000000


	//----- nvinfo : EIATTR_REGCOUNT
	.align		4
.L_3:
        /*0018*/ 	.byte	0x04, 0x2f
        /*001a*/ 	.short	(.L_5 - .L_4)
	.align		4
.L_4:
        /*001c*/ 	.word	index@(_Z14shuffle_kernelPiPy)
        /*0020*/ 	.word	0x00000010


	//----- nvinfo : EIATTR_FRAME_SIZE
	.align		4
.L_5:
        /*0024*/ 	.byte	0x04, 0x11
        /*0026*/ 	.short	(.L_7 - .L_6)
	.align		4
.L_6:
        /*0028*/ 	.word	index@(_Z14shuffle_kernelPiPy)
        /*002c*/ 	.word	0x00000000


	//----- nvinfo : EIATTR_MIN_STACK_SIZE
	.align		4
.L_7:
        /*0030*/ 	.byte	0x04, 0x12
        /*0032*/ 	.short	(.L_9 - .L_8)
	.align		4
.L_8:
        /*0034*/ 	.word	index@(_Z14shuffle_kernelPiPy)
        /*0038*/ 	.word	0x00000000


	//----- nvinfo : EIATTR_MIN_STACK_SIZE
	.align		4
.L_9:
        /*003c*/ 	.byte	0x04, 0x12
        /*003e*/ 	.short	(.L_11 - .L_10)
	.align		4
.L_10:
        /*0040*/ 	.word	index@(_Z17no_shuffle_kernelPiPy)
        /*0044*/ 	.word	0x00000000
.L_11:


//--------------------- .nv.compat                --------------------------
	.section	.nv.compat,"",@"SHT_CUDA_COMPAT_INFO"
	.align	4
        /*0000*/ 	.byte	0x02, 0x09, 0x00, 0x00, 0x02, 0x02, 0x01, 0x00, 0x02, 0x05, 0x05, 0x00, 0x03, 0x07, 0x01, 0x01
        /*0010*/ 	.byte	0x02, 0x03, 0x00, 0x00, 0x02, 0x06, 0x01, 0x00, 0x04, 0x0b, 0x08, 0x00, 0x09, 0x00, 0x00, 0x00
        /*0020*/ 	.byte	0x00, 0x00, 0x00, 0x00


//--------------------- .nv.info._Z14shuffle_kernelPiPy --------------------------
	.section	.nv.info._Z14shuffle_kernelPiPy,"",@"SHT_CUDA_INFO"
	.sectionflags	@""
	.align	4


	//----- nvinfo : EIATTR_CUDA_API_VERSION
	.align		4
        /*0000*/ 	.byte	0x04, 0x37
        /*0002*/ 	.short	(.L_13 - .L_12)
.L_12:
        /*0004*/ 	.word	0x00000082


	//----- nvinfo : EIATTR_KPARAM_INFO
	.align		4
.L_13:
        /*0008*/ 	.byte	0x04, 0x17
        /*000a*/ 	.short	(.L_15 - .L_14)
.L_14:
        /*000c*/ 	.word	0x00000000
        /*0010*/ 	.short	0x0001
        /*0012*/ 	.short	0x0008
        /*0014*/ 	.byte	0x00, 0xf5, 0x21, 0x00


	//----- nvinfo : EIATTR_KPARAM_INFO
	.align		4
.L_15:
        /*0018*/ 	.byte	0x04, 0x17
        /*001a*/ 	.short	(.L_17 - .L_16)
.L_16:
        /*001c*/ 	.word	0x00000000
        /*0020*/ 	.short	0x0000
        /*0022*/ 	.short	0x0000
        /*0024*/ 	.byte	0x00, 0xf5, 0x21, 0x00


	//----- nvinfo : EIATTR_SPARSE_MMA_MASK
	.align		4
.L_17:
        /*0028*/ 	.byte	0x03, 0x50
        /*002a*/ 	.short	0x0000


	//----- nvinfo : EIATTR_MAXREG_COUNT
	.align		4
        /*002c*/ 	.byte	0x03, 0x1b
        /*002e*/ 	.short	0x00ff


	//----- nvinfo : EIATTR_MERCURY_ISA_VERSION
	.align		4
        /*0030*/ 	.byte	0x03, 0x5f
        /*0032*/ 	.short	0x0101


	//----- nvinfo : EIATTR_COOP_GROUP_MASK_REGIDS
	.align		4
        /*0034*/ 	.byte	0x04, 0x29
        /*0036*/ 	.short	(.L_19 - .L_18)


	//   ....[0]....
.L_18:
        /*0038*/ 	.word	0xffffffff


	//   ....[1]....
        /*003c*/ 	.word	0xffffffff


	//   ....[2]....
        /*0040*/ 	.word	0xffffffff


	//   ....[3]....
        /*0044*/ 	.word	0xffffffff


	//   ....[4]....
        /*0048*/ 	.word	0xffffffff


	//   ....[5]....
        /*004c*/ 	.word	0xffffffff


	//----- nvinfo : EIATTR_COOP_GROUP_INSTR_OFFSETS
	.align		4
.L_19:
        /*0050*/ 	.byte	0x04, 0x28
        /*0052*/ 	.short	(.L_21 - .L_20)


	//   ....[0]....
.L_20:
        /*0054*/ 	.word	0x000000a0


	//   ....[1]....
        /*0058*/ 	.word	0x000000c0


	//   ....[2]....
        /*005c*/ 	.word	0x00000110


	//   ....[3]....
        /*0060*/ 	.word	0x00000150


	//   ....[4]....
        /*0064*/ 	.word	0x00000190


	//   ....[5]....
        /*0068*/ 	.word	0x000001d0


	//----- nvinfo : EIATTR_VRC_CTA_INIT_COUNT
	.align		4
.L_21:
        /*006c*/ 	.byte	0x02, 0x4a
	.zero		1
	.zero		1


	//----- nvinfo : EIATTR_EXIT_INSTR_OFFSETS
	.align		4
        /*0070*/ 	.byte	0x04, 0x1c
        /*0072*/ 	.short	(.L_23 - .L_22)


	//   ....[0]....
.L_22:
        /*0074*/ 	.word	0x000002b0


	//----- nvinfo : EIATTR_CBANK_PARAM_SIZE
	.align		4
.L_23:
        /*0078*/ 	.byte	0x03, 0x19
        /*007a*/ 	.short	0x0010


	//----- nvinfo : EIATTR_PARAM_CBANK
	.align		4
        /*007c*/ 	.byte	0x04, 0x0a
        /*007e*/ 	.short	(.L_25 - .L_24)
	.align		4
.L_24:
        /*0080*/ 	.word	index@(.nv.constant0._Z14shuffle_kernelPiPy)
        /*0084*/ 	.short	0x0380
        /*0086*/ 	.short	0x0010


	//----- nvinfo : EIATTR_SW_WAR
	.align		4
.L_25:
        /*0088*/ 	.byte	0x04, 0x36
        /*008a*/ 	.short	(.L_27 - .L_26)
.L_26:
        /*008c*/ 	.word	0x00000008
.L_27:


//--------------------- .nv.info._Z17no_shuffle_kernelPiPy --------------------------
	.section	.nv.info._Z17no_shuffle_kernelPiPy,"",@"SHT_CUDA_INFO"
	.sectionflags	@""
	.align	4


	//----- nvinfo : EIATTR_CUDA_API_VERSION
	.align		4
        /*0000*/ 	.byte	0x04, 0x37
        /*0002*/ 	.short	(.L_29 - .L_28)
.L_28:
        /*0004*/ 	.word	0x00000082


	//----- nvinfo : EIATTR_KPARAM_INFO
	.align		4
.L_29:
        /*0008*/ 	.byte	0x04, 0x17
        /*000a*/ 	.short	(.L_31 - .L_30)
.L_30:
        /*000c*/ 	.word	0x00000000
        /*0010*/ 	.short	0x0001
        /*0012*/ 	.short	0x0008
        /*0014*/ 	.byte	0x00, 0xf5, 0x21, 0x00


	//----- nvinfo : EIATTR_KPARAM_INFO
	.align		4
.L_31:
        /*0018*/ 	.byte	0x04, 0x17
        /*001a*/ 	.short	(.L_33 - .L_32)
.L_32:
        /*001c*/ 	.word	0x00000000
        /*0020*/ 	.short	0x0000
        /*0022*/ 	.short	0x0000
        /*0024*/ 	.byte	0x00, 0xf5, 0x21, 0x00


	//----- nvinfo : EIATTR_SPARSE_MMA_MASK
	.align		4
.L_33:
        /*0028*/ 	.byte	0x03, 0x50
        /*002a*/ 	.short	0x0000


	//----- nvinfo : EIATTR_MAXREG_COUNT
	.align		4
        /*002c*/ 	.byte	0x03, 0x1b
        /*002e*/ 	.short	0x00ff


	//----- nvinfo : EIATTR_NUM_BARRIERS
	.align		4
        /*0030*/ 	.byte	0x02, 0x4c
        /*0032*/ 	.byte	0x01
	.zero		1


	//----- nvinfo : EIATTR_MERCURY_ISA_VERSION
	.align		4
        /*0034*/ 	.byte	0x03, 0x5f
        /*0036*/ 	.short	0x0101


	//----- nvinfo : EIATTR_COOP_GROUP_MASK_REGIDS
	.align		4
        /*0038*/ 	.byte	0x04, 0x29
        /*003a*/ 	.short	(.L_35 - .L_34)


	//   ....[0]....
.L_34:
        /*003c*/ 	.word	0xffffffff


	//----- nvinfo : EIATTR_COOP_GROUP_INSTR_OFFSETS
	.align		4
.L_35:
        /*0040*/ 	.byte	0x04, 0x28
        /*0042*/ 	.short	(.L_37 - .L_36)


	//   ....[0]....
.L_36:
        /*0044*/ 	.word	0x000000a0


	//----- nvinfo : EIATTR_VRC_CTA_INIT_COUNT
	.align		4
.L_37:
        /*0048*/ 	.byte	0x02, 0x4a
	.zero		1
	.zero		1


	//----- nvinfo : EIATTR_EXIT_INSTR_OFFSETS
	.align		4
        /*004c*/ 	.byte	0x04, 0x1c
        /*004e*/ 	.short	(.L_39 - .L_38)


	//   ....[0]....
.L_38:
        /*0050*/ 	.word	0x000003a0


	//----- nvinfo : EIATTR_CBANK_PARAM_SIZE
	.align		4
.L_39:
        /*0054*/ 	.byte	0x03, 0x19
        /*0056*/ 	.short	0x0010


	//----- nvinfo : EIATTR_PARAM_CBANK
	.align		4
        /*0058*/ 	.byte	0x04, 0x0a
        /*005a*/ 	.short	(.L_41 - .L_40)
	.align		4
.L_40:
        /*005c*/ 	.word	index@(.nv.constant0._Z17no_shuffle_kernelPiPy)
        /*0060*/ 	.short	0x0380
        /*0062*/ 	.short	0x0010


	//----- nvinfo : EIATTR_SW_WAR
	.align		4
.L_41:
        /*0064*/ 	.byte	0x04, 0x36
        /*0066*/ 	.short	(.L_43 - .L_42)
.L_42:
        /*0068*/ 	.word	0x00000008
.L_43:


//--------------------- .nv.callgraph             --------------------------
	.section	.nv.callgraph,"",@"SHT_CUDA_CALLGRAPH"
	.align	4
	.sectionentsize	8
	.align		4
        /*0000*/ 	.word	0x00000000
	.align		4
        /*0004*/ 	.word	0xffffffff
	.align		4
        /*0008*/ 	.word	0x00000000
	.align		4
        /*000c*/ 	.word	0xfffffffe
	.align		4
        /*0010*/ 	.word	0x00000000
	.align		4
        /*0014*/ 	.word	0xfffffffd
	.align		4
        /*0018*/ 	.word	0x00000000
	.align		4
        /*001c*/ 	.word	0xfffffffc


//--------------------- .text._Z14shuffle_kernelPiPy --------------------------
	.section	.text._Z14shuffle_kernelPiPy,"ax",@progbits
	.align	128
        .global         _Z14shuffle_kernelPiPy
        .type           _Z14shuffle_kernelPiPy,@function
        .size           _Z14shuffle_kernelPiPy,(.L_x_2 - _Z14shuffle_kernelPiPy)
        .other          _Z14shuffle_kernelPiPy,@"STO_CUDA_ENTRY STV_DEFAULT"
_Z14shuffle_kernelPiPy:
.text._Z14shuffle_kernelPiPy:
[----:B------:R-:W-:Y:S01]  /*0000*/  LDC R1, c[0x0][0x37c] ;  /* 0x0000df00ff017b82 */ /* 0x000fe20000000800 */
[----:B------:R-:W0:Y:S07]  /*0010*/  S2R R13, SR_TID.X ;  /* 0x00000000000d7919 */ /* 0x000e2e0000002100 */
[----:B------:R-:W0:Y:S01]  /*0020*/  LDC.64 R2, c[0x0][0x380] ;  /* 0x0000e000ff027b82 */ /* 0x000e220000000a00 */
[----:B------:R-:W1:Y:S01]  /*0030*/  LDCU.64 UR4, c[0x0][0x358] ;  /* 0x00006b00ff0477ac */ /* 0x000e620008000a00 */
[----:B0-----:R-:W-:-:S05]  /*0040*/  IMAD.WIDE.U32 R2, R13, 0x4, R2 ;  /* 0x000000040d027825 */ /* 0x001fca00078e0002 */
[----:B-1----:R-:W2:Y:S01]  /*0050*/  LDG.E R0, desc[UR4][R2.64] ;  /* 0x0000000402007981 */ /* 0x002ea2000c1e1900 */
[----:B------:R-:W-:Y:S06]  /*0060*/  MEMBAR.SC.GPU ;  /* 0x0000000000007992 */ /* 0x000fec0000002000 */
[----:B------:R-:W-:-:S00]  /*0070*/  ERRBAR ;  /* 0x00000000000079ab */ /* 0x000fc00000000000 */
[----:B------:R-:W-:Y:S06]  /*0080*/  CGAERRBAR ;  /* 0x00000000000075ab */ /* 0x000fec0000000000 */
[----:B------:R-:W-:Y:S01]  /*0090*/  CCTL.IVALL ;  /* 0x00000000ff00798f */ /* 0x000fe20002000000 */
[----:B------:R-:W-:Y:S01]  /*00a0*/  NOP ;  /* 0x0000000000007918 */ /* 0x000fe20000000000 */
[----:B------:R-:W-:Y:S02]  /*00b0*/  CS2R R4, SR_CLOCKLO ;  /* 0x0000000000047805 */ /* 0x000fe40000015000 */
[----:B--2---:R-:W0:Y:S01]  /*00c0*/  SHFL.UP PT, R6, R0, 0x1, RZ ;  /* 0x0420000000067989 */ /* 0x004e2200000e00ff */
[----:B------:R-:W-:-:S04]  /*00d0*/  ISETP.NE.AND P0, PT, R13, RZ, PT ;  /* 0x000000ff0d00720c */ /* 0x000fc80003f05270 */
[----:B0-----:R-:W-:Y:S02]  /*00e0*/  SEL R7, R6, RZ, P0 ;  /* 0x000000ff06077207 */ /* 0x001fe40000000000 */
[----:B------:R-:W-:-:S03]  /*00f0*/  ISETP.GE.U32.AND P0, PT, R13, 0x2, PT ;  /* 0x000000020d00780c */ /* 0x000fc60003f06070 */
[----:B------:R-:W-:-:S05]  /*0100*/  IMAD.IADD R7, R0, 0x1, R7 ;  /* 0x0000000100077824 */ /* 0x000fca00078e0207 */
[----:B------:R-:W0:Y:S02]  /*0110*/  SHFL.UP PT, R6, R7, 0x2, RZ ;  /* 0x0440000007067989 */ /* 0x000e2400000e00ff */
        /* <DEDUP_REMOVED lines=12> */
[----:B0-----:R-:W-:-:S05]  /*01e0*/  SEL R7, R7, RZ, P0 ;  /* 0x000000ff07077207 */ /* 0x001fca0000000000 */
[----:B------:R-:W-:Y:S01]  /*01f0*/  IMAD.IADD R11, R0, 0x1, R7 ;  /* 0x00000001000b7824 */ /* 0x000fe200078e0207 */
[----:B------:R-:W-:Y:S01]  /*0200*/  CS2R R6, SR_CLOCKLO ;  /* 0x0000000000067805 */ /* 0x000fe20000015000 */
[----:B------:R-:W-:Y:S06]  /*0210*/  MEMBAR.SC.GPU ;  /* 0x0000000000007992 */ /* 0x000fec0000002000 */
[----:B------:R-:W-:-:S00]  /*0220*/  ERRBAR ;  /* 0x00000000000079ab */ /* 0x000fc00000000000 */
[----:B------:R-:W-:Y:S06]  /*0230*/  CGAERRBAR ;  /* 0x00000000000075ab */ /* 0x000fec0000000000 */
[----:B------:R-:W-:Y:S02]  /*0240*/  CCTL.IVALL ;  /* 0x00000000ff00798f */ /* 0x000fe40002000000 */
[----:B------:R-:W0:Y:S01]  /*0250*/  LDC.64 R8, c[0x0][0x388] ;  /* 0x0000e200ff087b82 */ /* 0x000e220000000a00 */
[----:B------:R-:W-:Y:S01]  /*0260*/  IADD3 R6, P0, PT, -R4, R6, RZ ;  /* 0x0000000604067210 */ /* 0x000fe20007f1e1ff */
[----:B------:R-:W-:Y:S04]  /*0270*/  STG.E desc[UR4][R2.64], R11 ;  /* 0x0000000b02007986 */ /* 0x000fe8000c101904 */
[----:B------:R-:W-:-:S02]  /*0280*/  IMAD.X R7, R7, 0x1, ~R5, P0 ;  /* 0x0000000107077824 */ /* 0x000fc400000e0e05 */
[----:B0-----:R-:W-:-:S05]  /*0290*/  IMAD.WIDE.U32 R4, R13, 0x8, R8 ;  /* 0x000000080d047825 */ /* 0x001fca00078e0008 */
[----:B------:R-:W-:Y:S01]  /*02a0*/  STG.E.64 desc[UR4][R4.64], R6 ;  /* 0x0000000604007986 */ /* 0x000fe2000c101b04 */
[----:B------:R-:W-:Y:S05]  /*02b0*/  EXIT ;  /* 0x000000000000794d */ /* 0x000fea0003800000 */
.L_x_0:
[----:B------:R-:W-:-:S00]  /*02c0*/  BRA `(.L_x_0) ;  /* 0xfffffffc00fc7947 */ /* 0x000fc0000383ffff */
[----:B------:R-:W-:-:S00]  /*02d0*/  NOP ;  /* 0x0000000000007918 */ /* 0x000fc00000000000 */
        /* <DEDUP_REMOVED lines=10> */
.L_x_2:


//--------------------- .text._Z17no_shuffle_kernelPiPy --------------------------
	.section	.text._Z17no_shuffle_kernelPiPy,"ax",@progbits
	.align	128
        .global         _Z17no_shuffle_kernelPiPy
        .type           _Z17no_shuffle_kernelPiPy,@function
        .size           _Z17no_shuffle_kernelPiPy,(.L_x_3 - _Z17no_shuffle_kernelPiPy)
        .other          _Z17no_shuffle_kernelPiPy,@"STO_CUDA_ENTRY STV_DEFAULT"
_Z17no_shuffle_kernelPiPy:
.text._Z17no_shuffle_kernelPiPy:
        /* <DEDUP_REMOVED lines=11> */
[----:B------:R-:W-:Y:S01]  /*00b0*/  CS2R R4, SR_CLOCKLO ;  /* 0x0000000000047805 */ /* 0x000fe20000015000 */
[----:B------:R-:W0:Y:S01]  /*00c0*/  S2UR UR5, SR_CgaCtaId ;  /* 0x00000000000579c3 */ /* 0x000e220000008800 */
[----:B------:R-:W-:Y:S01]  /*00d0*/  UMOV UR4, 0x400 ;  /* 0x0000040000047882 */ /* 0x000fe20000000000 */
[----:B------:R-:W-:-:S02]  /*00e0*/  ISETP.NE.AND P0, PT, R0, RZ, PT ;  /* 0x000000ff0000720c */ /* 0x000fc40003f05270 */
[----:B------:R-:W-:Y:S01]  /*00f0*/  ISETP.GE.U32.AND P1, PT, R0, 0x2, PT ;  /* 0x000000020000780c */ /* 0x000fe20003f26070 */
[----:B0-----:R-:W-:-:S06]  /*0100*/  ULEA UR4, UR5, UR4, 0x18 ;  /* 0x0000000405047291 */ /* 0x001fcc000f8ec0ff */
[----:B------:R-:W-:-:S05]  /*0110*/  LEA R11, R0, UR4, 0x2 ;  /* 0x00000004000b7c11 */ /* 0x000fca000f8e10ff */
[----:B------:R-:W0:Y:S04]  /*0120*/  @P0 LDS R7, [R11+-0x4] ;  /* 0xfffffc000b070984 */ /* 0x000e280000000800 */
[----:B--2---:R-:W-:Y:S01]  /*0130*/  STS [R11], R6 ;  /* 0x000000060b007388 */ /* 0x004fe20000000800 */
[----:B0-----:R-:W-:-:S05]  /*0140*/  @P0 IMAD.IADD R8, R6, 0x1, R7 ;  /* 0x0000000106080824 */ /* 0x001fca00078e0207 */
[----:B------:R-:W-:Y:S01]  /*0150*/  @P0 STS [R11], R8 ;  /* 0x000000080b000388 */ /* 0x000fe20000000800 */
[----:B------:R-:W-:Y:S01]  /*0160*/  BAR.SYNC.DEFER_BLOCKING 0x0 ;  /* 0x0000000000007b1d */ /* 0x000fe20000010000 */
[----:B------:R-:W-:-:S05]  /*0170*/  ISETP.GE.U32.AND P0, PT, R0, 0x4, PT ;  /* 0x000000040000780c */ /* 0x000fca0003f06070 */
[----:B------:R-:W-:Y:S04]  /*0180*/  @P1 LDS R7, [R11+-0x8] ;  /* 0xfffff8000b071984 */ /* 0x000fe80000000800 */
[----:B------:R-:W0:Y:S02]  /*0190*/  @P1 LDS R10, [R11] ;  /* 0x000000000b0a1984 */ /* 0x000e240000000800 */
        /* <DEDUP_REMOVED lines=14> */
[----:B------:R-:W-:Y:S06]  /*0280*/  BAR.SYNC.DEFER_BLOCKING 0x0 ;  /* 0x0000000000007b1d */ /* 0x000fec0000010000 */
[----:B------:R-:W-:Y:S04]  /*0290*/  @P0 LDS R7, [R11+-0x40] ;  /* 0xffffc0000b070984 */ /* 0x000fe80000000800 */
[----:B------:R-:W0:Y:S02]  /*02a0*/  @P0 LDS R8, [R11] ;  /* 0x000000000b080984 */ /* 0x000e240000000800 */
[----:B0-----:R-:W-:-:S05]  /*02b0*/  @P0 IMAD.IADD R8, R7, 0x1, R8 ;  /* 0x0000000107080824 */ /* 0x001fca00078e0208 */
[----:B------:R0:W-:Y:S01]  /*02c0*/  @P0 STS [R11], R8 ;  /* 0x000000080b000388 */ /* 0x0001e20000000800 */
[----:B------:R-:W-:Y:S01]  /*02d0*/  BAR.SYNC.DEFER_BLOCKING 0x0 ;  /* 0x0000000000007b1d */ /* 0x000fe20000010000 */
[----:B------:R-:W-:-:S05]  /*02e0*/  CS2R R6, SR_CLOCKLO ;  /* 0x0000000000067805 */ /* 0x000fca0000015000 */
[----:B------:R-:W-:Y:S06]  /*02f0*/  MEMBAR.SC.GPU ;  /* 0x0000000000007992 */ /* 0x000fec0000002000 */
[----:B------:R-:W-:-:S00]  /*0300*/  ERRBAR ;  /* 0x00000000000079ab */ /* 0x000fc00000000000 */
[----:B------:R-:W-:Y:S06]  /*0310*/  CGAERRBAR ;  /* 0x00000000000075ab */ /* 0x000fec0000000000 */
[----:B------:R-:W-:Y:S04]  /*0320*/  CCTL.IVALL ;  /* 0x00000000ff00798f */ /* 0x000fe80002000000 */
[----:B------:R-:W1:Y:S01]  /*0330*/  LDS R11, [R11] ;  /* 0x000000000b0b7984 */ /* 0x000e620000000800 */
[----:B0-----:R-:W0:Y:S01]  /*0340*/  LDC.64 R8, c[0x0][0x388] ;  /* 0x0000e200ff087b82 */ /* 0x001e220000000a00 */
[----:B------:R-:W-:-:S05]  /*0350*/  IADD3 R6, P0, PT, -R4, R6, RZ ;  /* 0x0000000604067210 */ /* 0x000fca0007f1e1ff */
[----:B------:R-:W-:Y:S02]  /*0360*/  IMAD.X R7, R7, 0x1, ~R5, P0 ;  /* 0x0000000107077824 */ /* 0x000fe400000e0e05 */
[----:B0-----:R-:W-:Y:S01]  /*0370*/  IMAD.WIDE.U32 R4, R0, 0x8, R8 ;  /* 0x0000000800047825 */ /* 0x001fe200078e0008 */
[----:B-1----:R-:W-:Y:S04]  /*0380*/  STG.E desc[UR6][R2.64], R11 ;  /* 0x0000000b02007986 */ /* 0x002fe8000c101906 */
[----:B------:R-:W-:Y:S01]  /*0390*/  STG.E.64 desc[UR6][R4.64], R6 ;  /* 0x0000000604007986 */ /* 0x000fe2000c101b06 */
[----:B------:R-:W-:Y:S05]  /*03a0*/  EXIT ;  /* 0x000000000000794d */ /* 0x000fea0003800000 */
.L_x_1:
        /* <DEDUP_REMOVED lines=13> */
.L_x_3:


//--------------------- .nv.shared.reserved.0     --------------------------
	.section	.nv.shared.reserved.0,"aw",@nobits
	.weak		__nv_reservedSMEM_offset_0_alias
	.size		__nv_reservedSMEM_offset_0_alias, 0, 64
	.other		__nv_reservedSMEM_offset_0_alias,@"STO_CUDA_RESERVED_SHARED STV_DEFAULT"
__nv_reservedSMEM_offset_0_alias:
	.zero		0
	.zero		64


//--------------------- .nv.shared._Z17no_shuffle_kernelPiPy --------------------------
	.section	.nv.shared._Z17no_shuffle_kernelPiPy,"aw",@nobits
	.sectionflags	@""
	.align	4
.nv.shared._Z17no_shuffle_kernelPiPy:
	.zero		1152


//--------------------- .nv.constant0._Z14shuffle_kernelPiPy --------------------------
	.section	.nv.constant0._Z14shuffle_kernelPiPy,"a",@progbits
	.sectionflags	@""
	.align	4
.nv.constant0._Z14shuffle_kernelPiPy:
	.zero		912


//--------------------- .nv.constant0._Z17no_shuffle_kernelPiPy --------------------------
	.section	.nv.constant0._Z17no_shuffle_kernelPiPy,"a",@progbits
	.sectionflags	@""
	.align	4
.nv.constant0._Z17no_shuffle_kernelPiPy:
	.zero		912


//--------------------- SYMBOLS --------------------------

	.type		.nv.reservedSmem.offset0,@object
	.size		.nv.reservedSmem.offset0,0x4
	.type		.nv.reservedSmem.cap,@object
	.size		.nv.reservedSmem.cap,0x4
